	.headerflags	@"EF_CUDA_TEXMODE_UNIFIED EF_CUDA_64BIT_ADDRESS EF_CUDA_ACCELERATORS EF_CUDA_SM90 EF_CUDA_VIRTUAL_SM(EF_CUDA_SM90)"
	.elftype	@"ET_EXEC"


//--------------------- .nv.info                  --------------------------
	.section	.nv.info,"",@"SHT_CUDA_INFO"
	.align	4


	//----- nvinfo : EIATTR_REGCOUNT
	.align		4
        /*0000*/ 	.byte	0x04, 0x2f
        /*0002*/ 	.short	(.L_1 - .L_0)
	.align		4
.L_0:
        /*0004*/ 	.word	index@(triton_poi_fused_native_layer_norm_1)
        /*0008*/ 	.word	0x0000001b


	//----- nvinfo : EIATTR_MIN_STACK_SIZE
	.align		4
.L_1:
        /*000c*/ 	.byte	0x04, 0x12
        /*000e*/ 	.short	(.L_3 - .L_2)
	.align		4
.L_2:
        /*0010*/ 	.word	index@(triton_poi_fused_native_layer_norm_1)
        /*0014*/ 	.word	0x00000000


	//----- nvinfo : EIATTR_FRAME_SIZE
	.align		4
.L_3:
        /*0018*/ 	.byte	0x04, 0x11
        /*001a*/ 	.short	(.L_5 - .L_4)
	.align		4
.L_4:
        /*001c*/ 	.word	index@(triton_poi_fused_native_layer_norm_1)
        /*0020*/ 	.word	0x00000000


	//----- nvinfo : EIATTR_MIN_STACK_SIZE
	.align		4
.L_5:
        /*0024*/ 	.byte	0x04, 0x12
        /*0026*/ 	.short	(.L_7 - .L_6)
	.align		4
.L_6:
        /*0028*/ 	.word	index@(triton_poi_fused_native_layer_norm_1)
        /*002c*/ 	.word	0x00000000
.L_7:


//--------------------- .nv.info.triton_poi_fused_native_layer_norm_1 --------------------------
	.section	.nv.info.triton_poi_fused_native_layer_norm_1,"",@"SHT_CUDA_INFO"
	.sectionflags	@""
	.align	4


	//----- nvinfo : EIATTR_CUDA_API_VERSION
	.align		4
        /*0000*/ 	.byte	0x04, 0x37
        /*0002*/ 	.short	(.L_9 - .L_8)
.L_8:
        /*0004*/ 	.word	0x0000007c


	//----- nvinfo : EIATTR_KPARAM_INFO
	.align		4
.L_9:
        /*0008*/ 	.byte	0x04, 0x17
        /*000a*/ 	.short	(.L_11 - .L_10)
.L_10:
        /*000c*/ 	.word	0x00000000
        /*0010*/ 	.short	0x0007
        /*0012*/ 	.short	0x0034
        /*0014*/ 	.byte	0x00, 0xf0, 0x11, 0x00


	//----- nvinfo : EIATTR_KPARAM_INFO
	.align		4
.L_11:
        /*0018*/ 	.byte	0x04, 0x17
        /*001a*/ 	.short	(.L_13 - .L_12)
.L_12:
        /*001c*/ 	.word	0x00000000
        /*0020*/ 	.short	0x0006
        /*0022*/ 	.short	0x0030
        /*0024*/ 	.byte	0x00, 0xf0, 0x11, 0x00


	//----- nvinfo : EIATTR_KPARAM_INFO
	.align		4
.L_13:
        /*0028*/ 	.byte	0x04, 0x17
        /*002a*/ 	.short	(.L_15 - .L_14)
.L_14:
        /*002c*/ 	.word	0x00000000
        /*0030*/ 	.short	0x0005
        /*0032*/ 	.short	0x0028
        /*0034*/ 	.byte	0x00, 0xf4, 0x21, 0x00


	//----- nvinfo : EIATTR_KPARAM_INFO
	.align		4
.L_15:
        /*0038*/ 	.byte	0x04, 0x17
        /*003a*/ 	.short	(.L_17 - .L_16)
.L_16:
        /*003c*/ 	.word	0x00000000
        /*0040*/ 	.short	0x0004
        /*0042*/ 	.short	0x0020
        /*0044*/ 	.byte	0x00, 0xf4, 0x21, 0x00


	//----- nvinfo : EIATTR_KPARAM_INFO
	.align		4
.L_17:
        /*0048*/ 	.byte	0x04, 0x17
        /*004a*/ 	.short	(.L_19 - .L_18)
.L_18:
        /*004c*/ 	.word	0x00000000
        /*0050*/ 	.short	0x0003
        /*0052*/ 	.short	0x0018
        /*0054*/ 	.byte	0x00, 0xf4, 0x21, 0x00


	//----- nvinfo : EIATTR_KPARAM_INFO
	.align		4
.L_19:
        /*0058*/ 	.byte	0x04, 0x17
        /*005a*/ 	.short	(.L_21 - .L_20)
.L_20:
        /*005c*/ 	.word	0x00000000
        /*0060*/ 	.short	0x0002
        /*0062*/ 	.short	0x0010
        /*0064*/ 	.byte	0x00, 0xf4, 0x21, 0x00


	//----- nvinfo : EIATTR_KPARAM_INFO
	.align		4
.L_21:
        /*0068*/ 	.byte	0x04, 0x17
        /*006a*/ 	.short	(.L_23 - .L_22)
.L_22:
        /*006c*/ 	.word	0x00000000
        /*0070*/ 	.short	0x0001
        /*0072*/ 	.short	0x0008
        /*0074*/ 	.byte	0x00, 0xf4, 0x21, 0x00


	//----- nvinfo : EIATTR_KPARAM_INFO
	.align		4
.L_23:
        /*0078*/ 	.byte	0x04, 0x17
        /*007a*/ 	.short	(.L_25 - .L_24)
.L_24:
        /*007c*/ 	.word	0x00000000
        /*0080*/ 	.short	0x0000
        /*0082*/ 	.short	0x0000
        /*0084*/ 	.byte	0x00, 0xf4, 0x21, 0x00


	//----- nvinfo : EIATTR_SPARSE_MMA_MASK
	.align		4
.L_25:
        /*0088*/ 	.byte	0x03, 0x50
        /*008a*/ 	.short	0x0000


	//----- nvinfo : EIATTR_MAXREG_COUNT
	.align		4
        /*008c*/ 	.byte	0x03, 0x1b
        /*008e*/ 	.short	0x00ff


	//----- nvinfo : EIATTR_EXIT_INSTR_OFFSETS
	.align		4
        /*0090*/ 	.byte	0x04, 0x1c
        /*0092*/ 	.short	(.L_27 - .L_26)


	//   ....[0]....
.L_26:
        /*0094*/ 	.word	0x00000440


	//   ....[1]....
        /*0098*/ 	.word	0x000004b0


	//----- nvinfo : EIATTR_REQNTID
	.align		4
.L_27:
        /*009c*/ 	.byte	0x04, 0x10
        /*009e*/ 	.short	(.L_29 - .L_28)
.L_28:
        /*00a0*/ 	.word	0x00000080
        /*00a4*/ 	.word	0x00000001
        /*00a8*/ 	.word	0x00000001


	//----- nvinfo : EIATTR_CBANK_PARAM_SIZE
	.align		4
.L_29:
        /*00ac*/ 	.byte	0x03, 0x19
        /*00ae*/ 	.short	0x0038


	//----- nvinfo : EIATTR_PARAM_CBANK
	.align		4
        /*00b0*/ 	.byte	0x04, 0x0a
        /*00b2*/ 	.short	(.L_31 - .L_30)
	.align		4
.L_30:
        /*00b4*/ 	.word	index@(.nv.constant0.triton_poi_fused_native_layer_norm_1)
        /*00b8*/ 	.short	0x0210
        /*00ba*/ 	.short	0x0038


	//----- nvinfo : EIATTR_SW_WAR
	.align		4
.L_31:
        /*00bc*/ 	.byte	0x04, 0x36
        /*00be*/ 	.short	(.L_33 - .L_32)
.L_32:
        /*00c0*/ 	.word	0x00000008
.L_33:


//--------------------- .nv.callgraph             --------------------------
	.section	.nv.callgraph,"",@"SHT_CUDA_CALLGRAPH"
	.align	4
	.sectionentsize	8
	.align		4
        /*0000*/ 	.word	0x00000000
	.align		4
        /*0004*/ 	.word	0xffffffff
	.align		4
        /*0008*/ 	.word	0x00000000
	.align		4
        /*000c*/ 	.word	0xfffffffe
	.align		4
        /*0010*/ 	.word	0x00000000
	.align		4
        /*0014*/ 	.word	0xfffffffd
	.align		4
        /*0018*/ 	.word	0x00000000
	.align		4
        /*001c*/ 	.word	0xfffffffc


//--------------------- .text.triton_poi_fused_native_layer_norm_1 --------------------------
	.section	.text.triton_poi_fused_native_layer_norm_1,"ax",@progbits
	.sectionflags	@"SHF_BARRIERS=1"
	.align	128
        .global         triton_poi_fused_native_layer_norm_1
        .type           triton_poi_fused_native_layer_norm_1,@function
        .size           triton_poi_fused_native_layer_norm_1,(.L_x_1 - triton_poi_fused_native_layer_norm_1)
        .other          triton_poi_fused_native_layer_norm_1,@"STO_CUDA_ENTRY STV_DEFAULT"
triton_poi_fused_native_layer_norm_1:
.text.triton_poi_fused_native_layer_norm_1:
[----:B------:R-:W0:Y:S01]  /*0000*/  LDC R1, c[0x0][0x28] ;  /* 0x00000a00ff017b82 */ /* 0x000e220000000800 */
[----:B------:R-:W1:Y:S07]  /*0010*/  S2R R19, SR_CTAID.Y ;  /* 0x0000000000137919 */ /* 0x000e6e0000002600 */
[----:B------:R-:W2:Y:S01]  /*0020*/  LDC.64 R14, c[0x0][0x210] ;  /* 0x00008400ff0e7b82 */ /* 0x000ea20000000a00 */
[----:B------:R-:W-:Y:S01]  /*0030*/  CS2R R8, SRZ ;  /* 0x0000000000087805 */ /* 0x000fe2000001ff00 */
[----:B------:R-:W-:Y:S01]  /*0040*/  ULDC.64 UR6, c[0x0][0x208] ;  /* 0x0000820000067ab9 */ /* 0x000fe20000000a00 */
[----:B------:R-:W3:Y:S01]  /*0050*/  S2R R0, SR_TID.X ;  /* 0x0000000000007919 */ /* 0x000ee20000002100 */
[----:B------:R-:W4:Y:S04]  /*0060*/  S2R R21, SR_CTAID.X ;  /* 0x0000000000157919 */ /* 0x000f280000002500 */
[----:B------:R-:W5:Y:S08]  /*0070*/  LDC.64 R16, c[0x0][0x218] ;  /* 0x00008600ff107b82 */ /* 0x000f700000000a00 */
[----:B------:R-:W2:Y:S08]  /*0080*/  LDC.64 R4, c[0x0][0x220] ;  /* 0x00008800ff047b82 */ /* 0x000eb00000000a00 */
[----:B------:R-:W2:Y:S01]  /*0090*/  LDC.64 R12, c[0x0][0x228] ;  /* 0x00008a00ff0c7b82 */ /* 0x000ea20000000a00 */
[----:B-1----:R-:W-:-:S07]  /*00a0*/  IMAD.SHL.U32 R19, R19, 0x40, RZ ;  /* 0x0000004013137824 */ /* 0x002fce00078e00ff */
[----:B------:R-:W1:Y:S01]  /*00b0*/  LDC.64 R10, c[0x0][0x230] ;  /* 0x00008c00ff0a7b82 */ /* 0x000e620000000a00 */
[----:B---3--:R-:W-:Y:S01]  /*00c0*/  IMAD.SHL.U32 R18, R0, 0x2, RZ ;  /* 0x0000000200127824 */ /* 0x008fe200078e00ff */
[----:B------:R-:W-:Y:S01]  /*00d0*/  SHF.R.U32.HI R20, RZ, 0x5, R0 ;  /* 0x00000005ff147819 */ /* 0x000fe20000011600 */
[----:B----4-:R-:W-:-:S03]  /*00e0*/  IMAD.SHL.U32 R21, R21, 0x4, RZ ;  /* 0x0000000415157824 */ /* 0x010fc600078e00ff */
[----:B------:R-:W-:Y:S02]  /*00f0*/  LOP3.LUT R3, R19, 0x3e, R18, 0xf8, !PT ;  /* 0x0000003e13037812 */ /* 0x000fe400078ef812 */
[----:B------:R-:W-:Y:S02]  /*0100*/  SGXT.U32 R20, R20, 0x2 ;  /* 0x000000021414781a */ /* 0x000fe40000000000 */
[----:B------:R-:W-:Y:S01]  /*0110*/  SHF.R.S32.HI R2, RZ, 0x1f, R3 ;  /* 0x0000001fff027819 */ /* 0x000fe20000011403 */
[----:B-----5:R-:W-:Y:S01]  /*0120*/  IMAD.WIDE R16, R3, 0x4, R16 ;  /* 0x0000000403107825 */ /* 0x020fe200078e0210 */
[----:B------:R-:W-:Y:S02]  /*0130*/  LOP3.LUT R23, R21, R20, RZ, 0xfc, !PT ;  /* 0x0000001415177212 */ /* 0x000fe400078efcff */
[----:B------:R-:W-:Y:S01]  /*0140*/  LEA.HI R2, R2, R3, RZ, 0x4 ;  /* 0x0000000302027211 */ /* 0x000fe200078f20ff */
[----:B0-2---:R-:W-:Y:S01]  /*0150*/  IMAD.WIDE R4, R3, 0x4, R4 ;  /* 0x0000000403047825 */ /* 0x005fe200078e0204 */
[----:B------:R-:W-:-:S02]  /*0160*/  ISETP.GE.AND P1, PT, R23, 0x4, PT ;  /* 0x000000041700780c */ /* 0x000fc40003f26270 */
[C---:B------:R-:W-:Y:S01]  /*0170*/  LOP3.LUT R6, R2.reuse, 0xfffffff0, RZ, 0xc0, !PT ;  /* 0xfffffff002067812 */ /* 0x040fe200078ec0ff */
[----:B------:R-:W-:Y:S01]  /*0180*/  IMAD.SHL.U32 R2, R2, 0x4, RZ ;  /* 0x0000000402027824 */ /* 0x000fe200078e00ff */
[C---:B------:R-:W-:Y:S02]  /*0190*/  ISETP.GE.AND P2, PT, R3.reuse, 0x40, PT ;  /* 0x000000400300780c */ /* 0x040fe40003f46270 */
[C---:B------:R-:W-:Y:S01]  /*01a0*/  ISETP.LT.AND P0, PT, R3.reuse, 0x40, !P1 ;  /* 0x000000400300780c */ /* 0x040fe20004f01270 */
[----:B------:R-:W-:Y:S01]  /*01b0*/  IMAD.IADD R6, R3, 0x1, -R6 ;  /* 0x0000000103067824 */ /* 0x000fe200078e0a06 */
[----:B------:R-:W-:Y:S02]  /*01c0*/  LOP3.LUT R7, R2, 0xffffffc0, RZ, 0xc0, !PT ;  /* 0xffffffc002077812 */ /* 0x000fe400078ec0ff */
[----:B------:R-:W-:Y:S01]  /*01d0*/  CS2R R2, SRZ ;  /* 0x0000000000027805 */ /* 0x000fe2000001ff00 */
[----:B------:R-:W-:-:S04]  /*01e0*/  IMAD R6, R23, 0x10, R6 ;  /* 0x0000001017067824 */ /* 0x000fc800078e0206 */
[----:B------:R-:W-:Y:S02]  /*01f0*/  IMAD.IADD R7, R6, 0x1, R7 ;  /* 0x0000000106077824 */ /* 0x000fe400078e0207 */
[----:B------:R-:W2:Y:S02]  /*0200*/  @!P2 LDG.E.EL.64 R8, desc[UR6][R16.64] ;  /* 0x000000061008a981 */ /* 0x000ea4000c2e1b00 */
[----:B------:R-:W-:Y:S01]  /*0210*/  IMAD.WIDE R14, R7, 0x4, R14 ;  /* 0x00000004070e7825 */ /* 0x000fe200078e020e */
[----:B------:R-:W-:Y:S01]  /*0220*/  CS2R R6, SRZ ;  /* 0x0000000000067805 */ /* 0x000fe2000001ff00 */
[----:B------:R-:W3:Y:S02]  /*0230*/  @!P2 LDG.E.EL.64 R2, desc[UR6][R4.64] ;  /* 0x000000060402a981 */ /* 0x000ee4000c2e1b00 */
[----:B------:R-:W-:-:S03]  /*0240*/  IMAD.WIDE R12, R23, 0x4, R12 ;  /* 0x00000004170c7825 */ /* 0x000fc600078e020c */
[----:B------:R0:W2:Y:S01]  /*0250*/  @P0 LDG.E.EL.64 R6, desc[UR6][R14.64] ;  /* 0x000000060e060981 */ /* 0x0000a2000c2e1b00 */
[----:B-1----:R-:W-:Y:S01]  /*0260*/  IMAD.WIDE R22, R23, 0x4, R10 ;  /* 0x0000000417167825 */ /* 0x002fe200078e020a */
[----:B------:R-:W-:-:S06]  /*0270*/  CS2R R10, SRZ ;  /* 0x00000000000a7805 */ /* 0x000fcc000001ff00 */
[----:B------:R1:W4:Y:S04]  /*0280*/  @!P1 LDG.E.EL R11, desc[UR6][R12.64] ;  /* 0x000000060c0b9981 */ /* 0x000328000c2e1900 */
[----:B------:R-:W4:Y:S01]  /*0290*/  @!P1 LDG.E.EL R10, desc[UR6][R22.64] ;  /* 0x00000006160a9981 */ /* 0x000f22000c2e1900 */
[----:B------:R-:W5:Y:S01]  /*02a0*/  S2UR UR5, SR_CgaCtaId ;  /* 0x00000000000579c3 */ /* 0x000f620000008800 */
[----:B0-----:R-:W-:Y:S01]  /*02b0*/  IMAD.SHL.U32 R15, R0, 0x8, RZ ;  /* 0x00000008000f7824 */ /* 0x001fe200078e00ff */
[----:B------:R-:W-:-:S04]  /*02c0*/  UMOV UR4, 0x400 ;  /* 0x0000040000047882 */ /* 0x000fc80000000000 */
[----:B------:R-:W-:Y:S02]  /*02d0*/  LOP3.LUT R4, R15, 0xf8, RZ, 0xc0, !PT ;  /* 0x000000f80f047812 */ /* 0x000fe400078ec0ff */
[----:B------:R-:W-:Y:S01]  /*02e0*/  LOP3.LUT R20, R20, 0xf8, R15, 0xf8, !PT ;  /* 0x000000f814147812 */ /* 0x000fe200078ef80f */
[----:B-----5:R-:W-:-:S06]  /*02f0*/  UPRMT UR4, UR5, 0x654, UR4 ;  /* 0x0000065405047896 */ /* 0x020fcc0008000004 */
[----:B-1----:R-:W-:Y:S01]  /*0300*/  VIADD R13, R4, UR4 ;  /* 0x00000004040d7c36 */ /* 0x002fe20008000000 */
[----:B------:R-:W-:-:S03]  /*0310*/  SHF.R.U32.HI R24, RZ, 0x1, R0 ;  /* 0x00000001ff187819 */ /* 0x000fc60000011600 */
[----:B------:R-:W-:Y:S01]  /*0320*/  IMAD R20, R20, 0x4, R13 ;  /* 0x0000000414147824 */ /* 0x000fe200078e020d */
[----:B------:R-:W-:-:S04]  /*0330*/  SGXT.U32 R0, R24, 0x6 ;  /* 0x000000061800781a */ /* 0x000fc80000000000 */
[----:B------:R-:W-:Y:S02]  /*0340*/  LOP3.LUT R19, R19, R0, RZ, 0xfc, !PT ;  /* 0x0000000013137212 */ /* 0x000fe400078efcff */
[----:B------:R-:W-:-:S04]  /*0350*/  LOP3.LUT R0, R21, 0x2, R18, 0xf8, !PT ;  /* 0x0000000215007812 */ /* 0x000fc800078ef812 */
[----:B------:R-:W-:-:S04]  /*0360*/  ISETP.GE.AND P0, PT, R0, 0x4, PT ;  /* 0x000000040000780c */ /* 0x000fc80003f06270 */
[----:B------:R-:W-:Y:S02]  /*0370*/  ISETP.LT.AND P0, PT, R19, 0x40, !P0 ;  /* 0x000000401300780c */ /* 0x000fe40004701270 */
[----:B------:R-:W-:Y:S02]  /*0380*/  LOP3.LUT R18, R18, 0xfc, RZ, 0xc0, !PT ;  /* 0x000000fc12127812 */ /* 0x000fe400078ec0ff */
[----:B------:R-:W-:-:S04]  /*0390*/  LOP3.LUT R15, R15, 0x3f8, RZ, 0xc0, !PT ;  /* 0x000003f80f0f7812 */ /* 0x000fc800078ec0ff */
[----:B------:R-:W-:Y:S01]  /*03a0*/  IADD3 R15, R15, UR4, R18 ;  /* 0x000000040f0f7c10 */ /* 0x000fe2000fffe012 */
[----:B--2---:R-:W-:Y:S01]  /*03b0*/  FADD R5, -R8, R6 ;  /* 0x0000000608057221 */ /* 0x004fe20000000100 */
[----:B------:R-:W-:-:S03]  /*03c0*/  FADD R4, -R9, R7 ;  /* 0x0000000709047221 */ /* 0x000fc60000000100 */
[----:B---3--:R-:W-:Y:S01]  /*03d0*/  FMUL R5, R5, R2 ;  /* 0x0000000205057220 */ /* 0x008fe20000400000 */
[----:B------:R-:W-:-:S03]  /*03e0*/  FMUL R3, R4, R3 ;  /* 0x0000000304037220 */ /* 0x000fc60000400000 */
[-CC-:B----4-:R-:W-:Y:S01]  /*03f0*/  FFMA R5, R5, R11.reuse, R10.reuse ;  /* 0x0000000b05057223 */ /* 0x190fe2000000000a */
[----:B------:R-:W-:-:S04]  /*0400*/  FFMA R3, R3, R11, R10 ;  /* 0x0000000b03037223 */ /* 0x000fc8000000000a */
[----:B------:R0:W-:Y:S04]  /*0410*/  STS [R20], R5 ;  /* 0x0000000514007388 */ /* 0x0001e80000000800 */
[----:B------:R0:W-:Y:S01]  /*0420*/  STS [R20+0x14], R3 ;  /* 0x0000140314007388 */ /* 0x0001e20000000800 */
[----:B------:R-:W-:Y:S06]  /*0430*/  BAR.SYNC.DEFER_BLOCKING 0x0 ;  /* 0x0000000000007b1d */ /* 0x000fec0000010000 */
[----:B0-----:R-:W-:Y:S05]  /*0440*/  @!P0 EXIT ;  /* 0x000000000000894d */ /* 0x001fea0003800000 */
[----:B------:R-:W-:Y:S01]  /*0450*/  LDS R4, [R15] ;  /* 0x000000000f047984 */ /* 0x000fe20000000800 */
[----:B------:R-:W0:Y:S01]  /*0460*/  LDC.64 R2, c[0x0][0x238] ;  /* 0x00008e00ff027b82 */ /* 0x000e220000000a00 */
[----:B------:R-:W-:Y:S02]  /*0470*/  IMAD R19, R19, 0x4, R0 ;  /* 0x0000000413137824 */ /* 0x000fe400078e0200 */
[----:B------:R-:W1:Y:S02]  /*0480*/  LDS R5, [R15+0x4] ;  /* 0x000004000f057984 */ /* 0x000e640000000800 */
[----:B0-----:R-:W-:-:S05]  /*0490*/  IMAD.WIDE R2, R19, 0x4, R2 ;  /* 0x0000000413027825 */ /* 0x001fca00078e0202 */
[----:B-1----:R-:W-:Y:S01]  /*04a0*/  STG.E.64 desc[UR6][R2.64], R4 ;  /* 0x0000000402007986 */ /* 0x002fe2000c101b06 */
[----:B------:R-:W-:Y:S05]  /*04b0*/  EXIT ;  /* 0x000000000000794d */ /* 0x000fea0003800000 */
.L_x_0:
[----:B------:R-:W-:-:S00]  /*04c0*/  BRA `(.L_x_0) ;  /* 0xfffffffc00fc7947 */ /* 0x000fc0000383ffff */
[----:B------:R-:W-:-:S00]  /*04d0*/  NOP ;  /* 0x0000000000007918 */ /* 0x000fc00000000000 */
        /* <DEDUP_REMOVED lines=10> */
.L_x_1:


//--------------------- .nv.shared.triton_poi_fused_native_layer_norm_1 --------------------------
	.section	.nv.shared.triton_poi_fused_native_layer_norm_1,"aw",@nobits
	.sectionflags	@""
	.align	16
	.zero		1024


//--------------------- .nv.constant0.triton_poi_fused_native_layer_norm_1 --------------------------
	.section	.nv.constant0.triton_poi_fused_native_layer_norm_1,"a",@progbits
	.sectionflags	@""
	.align	4
.nv.constant0.triton_poi_fused_native_layer_norm_1:
	.zero		584
